//
// Generated by NVIDIA NVVM Compiler
//
// Compiler Build ID: CL-36424714
// Cuda compilation tools, release 13.0, V13.0.88
// Based on NVVM 20.0.0
//

.version 9.0
.target sm_100
.address_size 64

	// .globl	_Z9match_anyv

.visible .entry _Z9match_anyv()
{
	.reg .b32 	%r<4>;

	match.any.sync.b32 	%r1, %r3, %r2;
	ret;

}
	// .globl	_Z10match_any2v
.visible .entry _Z10match_any2v()
{
	.reg .b32 	%r<3>;
	.reg .b64 	%rd<2>;

	match.any.sync.b64 	%r1, %rd1, %r2;
	ret;

}
	// .globl	_Z9match_allv
.visible .entry _Z9match_allv()
{
	.reg .pred 	%p<2>;
	.reg .b32 	%r<4>;

	match.all.sync.b32 	%r1|%p1, %r3, %r2;
	ret;

}


// ===== COMPILED SASS (sm_100) =====

	.target	sm_100

	.elftype	@"ET_EXEC"


//--------------------- .note.nv.tkinfo           --------------------------
	.section	.note.nv.tkinfo,"",@"SHT_NOTE"
	.sectionflags	@"SHF_NOTE_NV_TKINFO"
	.tkinfo
        /*0018*/ 	.word	0x00000002
        /*0030*/ 	.string	""
        /*0030*/ 	.string	"ptxas"
        /*0030*/ 	.string	"Cuda compilation tools, release 13.0, V13.0.88"
        /*0030*/ 	.string	"Build cuda_13.0.r13.0/compiler.36424714_0"
        /*0030*/ 	.string	"-arch sm_100 -m 64 "



//--------------------- .note.nv.cuinfo           --------------------------
	.section	.note.nv.cuinfo,"",@"SHT_NOTE"
	.sectionflags	@"SHF_NOTE_NV_CUINFO"
        /*0018*/ 	.short	0x0002
        /*001a*/ 	.short	0x0064
        /*001c*/ 	.short	0x0082
	.zero		2


//--------------------- .nv.info                  --------------------------
	.section	.nv.info,"",@"SHT_CUDA_INFO"
	.align	4


	//----- nvinfo : EIATTR_REGCOUNT
	.align		4
        /*0000*/ 	.byte	0x04, 0x2f
        /*0002*/ 	.short	(.L_1 - .L_0)
	.align		4
.L_0:
        /*0004*/ 	.word	index@(_Z9match_anyv)
        /*0008*/ 	.word	0x00000004


	//----- nvinfo : EIATTR_FRAME_SIZE
	.align		4
.L_1:
        /*000c*/ 	.byte	0x04, 0x11
        /*000e*/ 	.short	(.L_3 - .L_2)
	.align		4
.L_2:
        /*0010*/ 	.word	index@(_Z9match_anyv)
        /*0014*/ 	.word	0x00000000


	//----- nvinfo : EIATTR_REGCOUNT
	.align		4
.L_3:
        /*0018*/ 	.byte	0x04, 0x2f
        /*001a*/ 	.short	(.L_5 - .L_4)
	.align		4
.L_4:
        /*001c*/ 	.word	index@(_Z10match_any2v)
        /*0020*/ 	.word	0x00000004


	//----- nvinfo : EIATTR_FRAME_SIZE
	.align		4
.L_5:
        /*0024*/ 	.byte	0x04, 0x11
        /*0026*/ 	.short	(.L_7 - .L_6)
	.align		4
.L_6:
        /*0028*/ 	.word	index@(_Z10match_any2v)
        /*002c*/ 	.word	0x00000000


	//----- nvinfo : EIATTR_REGCOUNT
	.align		4
.L_7:
        /*0030*/ 	.byte	0x04, 0x2f
        /*0032*/ 	.short	(.L_9 - .L_8)
	.align		4
.L_8:
        /*0034*/ 	.word	index@(_Z9match_allv)
        /*0038*/ 	.word	0x00000004


	//----- nvinfo : EIATTR_FRAME_SIZE
	.align		4
.L_9:
        /*003c*/ 	.byte	0x04, 0x11
        /*003e*/ 	.short	(.L_11 - .L_10)
	.align		4
.L_10:
        /*0040*/ 	.word	index@(_Z9match_allv)
        /*0044*/ 	.word	0x00000000


	//----- nvinfo : EIATTR_MIN_STACK_SIZE
	.align		4
.L_11:
        /*0048*/ 	.byte	0x04, 0x12
        /*004a*/ 	.short	(.L_13 - .L_12)
	.align		4
.L_12:
        /*004c*/ 	.word	index@(_Z9match_allv)
        /*0050*/ 	.word	0x00000000


	//----- nvinfo : EIATTR_MIN_STACK_SIZE
	.align		4
.L_13:
        /*0054*/ 	.byte	0x04, 0x12
        /*0056*/ 	.short	(.L_15 - .L_14)
	.align		4
.L_14:
        /*0058*/ 	.word	index@(_Z10match_any2v)
        /*005c*/ 	.word	0x00000000


	//----- nvinfo : EIATTR_MIN_STACK_SIZE
	.align		4
.L_15:
        /*0060*/ 	.byte	0x04, 0x12
        /*0062*/ 	.short	(.L_17 - .L_16)
	.align		4
.L_16:
        /*0064*/ 	.word	index@(_Z9match_anyv)
        /*0068*/ 	.word	0x00000000
.L_17:


//--------------------- .nv.compat                --------------------------
	.section	.nv.compat,"",@"SHT_CUDA_COMPAT_INFO"
	.align	4
        /*0000*/ 	.byte	0x02, 0x09, 0x00, 0x00, 0x02, 0x02, 0x01, 0x00, 0x02, 0x05, 0x05, 0x00, 0x03, 0x07, 0x01, 0x01
        /*0010*/ 	.byte	0x02, 0x03, 0x00, 0x00, 0x02, 0x06, 0x01, 0x00, 0x04, 0x0b, 0x08, 0x00, 0x09, 0x00, 0x00, 0x00
        /*0020*/ 	.byte	0x00, 0x00, 0x00, 0x00


//--------------------- .nv.info._Z9match_allv    --------------------------
	.section	.nv.info._Z9match_allv,"",@"SHT_CUDA_INFO"
	.sectionflags	@""
	.align	4


	//----- nvinfo : EIATTR_CUDA_API_VERSION
	.align		4
        /*0000*/ 	.byte	0x04, 0x37
        /*0002*/ 	.short	(.L_19 - .L_18)
.L_18:
        /*0004*/ 	.word	0x00000082


	//----- nvinfo : EIATTR_SPARSE_MMA_MASK
	.align		4
.L_19:
        /*0008*/ 	.byte	0x03, 0x50
        /*000a*/ 	.short	0x0000


	//----- nvinfo : EIATTR_MAXREG_COUNT
	.align		4
        /*000c*/ 	.byte	0x03, 0x1b
        /*000e*/ 	.short	0x00ff


	//----- nvinfo : EIATTR_MERCURY_ISA_VERSION
	.align		4
        /*0010*/ 	.byte	0x03, 0x5f
        /*0012*/ 	.short	0x0101


	//----- nvinfo : EIATTR_VRC_CTA_INIT_COUNT
	.align		4
        /*0014*/ 	.byte	0x02, 0x4a
	.zero		1
	.zero		1


	//----- nvinfo : EIATTR_EXIT_INSTR_OFFSETS
	.align		4
        /*0018*/ 	.byte	0x04, 0x1c
        /*001a*/ 	.short	(.L_21 - .L_20)


	//   ....[0]....
.L_20:
        /*001c*/ 	.word	0x00000010


	//----- nvinfo : EIATTR_SW_WAR
	.align		4
.L_21:
        /*0020*/ 	.byte	0x04, 0x36
        /*0022*/ 	.short	(.L_23 - .L_22)
.L_22:
        /*0024*/ 	.word	0x00000008
.L_23:


//--------------------- .nv.info._Z10match_any2v  --------------------------
	.section	.nv.info._Z10match_any2v,"",@"SHT_CUDA_INFO"
	.sectionflags	@""
	.align	4


	//----- nvinfo : EIATTR_CUDA_API_VERSION
	.align		4
        /*0000*/ 	.byte	0x04, 0x37
        /*0002*/ 	.short	(.L_25 - .L_24)
.L_24:
        /*0004*/ 	.word	0x00000082


	//----- nvinfo : EIATTR_SPARSE_MMA_MASK
	.align		4
.L_25:
        /*0008*/ 	.byte	0x03, 0x50
        /*000a*/ 	.short	0x0000


	//----- nvinfo : EIATTR_MAXREG_COUNT
	.align		4
        /*000c*/ 	.byte	0x03, 0x1b
        /*000e*/ 	.short	0x00ff


	//----- nvinfo : EIATTR_MERCURY_ISA_VERSION
	.align		4
        /*0010*/ 	.byte	0x03, 0x5f
        /*0012*/ 	.short	0x0101


	//----- nvinfo : EIATTR_VRC_CTA_INIT_COUNT
	.align		4
        /*0014*/ 	.byte	0x02, 0x4a
	.zero		1
	.zero		1


	//----- nvinfo : EIATTR_EXIT_INSTR_OFFSETS
	.align		4
        /*0018*/ 	.byte	0x04, 0x1c
        /*001a*/ 	.short	(.L_27 - .L_26)


	//   ....[0]....
.L_26:
        /*001c*/ 	.word	0x00000010


	//----- nvinfo : EIATTR_SW_WAR
	.align		4
.L_27:
        /*0020*/ 	.byte	0x04, 0x36
        /*0022*/ 	.short	(.L_29 - .L_28)
.L_28:
        /*0024*/ 	.word	0x00000008
.L_29:


//--------------------- .nv.info._Z9match_anyv    --------------------------
	.section	.nv.info._Z9match_anyv,"",@"SHT_CUDA_INFO"
	.sectionflags	@""
	.align	4


	//----- nvinfo : EIATTR_CUDA_API_VERSION
	.align		4
        /*0000*/ 	.byte	0x04, 0x37
        /*0002*/ 	.short	(.L_31 - .L_30)
.L_30:
        /*0004*/ 	.word	0x00000082


	//----- nvinfo : EIATTR_SPARSE_MMA_MASK
	.align		4
.L_31:
        /*0008*/ 	.byte	0x03, 0x50
        /*000a*/ 	.short	0x0000


	//----- nvinfo : EIATTR_MAXREG_COUNT
	.align		4
        /*000c*/ 	.byte	0x03, 0x1b
        /*000e*/ 	.short	0x00ff


	//----- nvinfo : EIATTR_MERCURY_ISA_VERSION
	.align		4
        /*0010*/ 	.byte	0x03, 0x5f
        /*0012*/ 	.short	0x0101


	//----- nvinfo : EIATTR_VRC_CTA_INIT_COUNT
	.align		4
        /*0014*/ 	.byte	0x02, 0x4a
	.zero		1
	.zero		1


	//----- nvinfo : EIATTR_EXIT_INSTR_OFFSETS
	.align		4
        /*0018*/ 	.byte	0x04, 0x1c
        /*001a*/ 	.short	(.L_33 - .L_32)


	//   ....[0]....
.L_32:
        /*001c*/ 	.word	0x00000010


	//----- nvinfo : EIATTR_SW_WAR
	.align		4
.L_33:
        /*0020*/ 	.byte	0x04, 0x36
        /*0022*/ 	.short	(.L_35 - .L_34)
.L_34:
        /*0024*/ 	.word	0x00000008
.L_35:


//--------------------- .nv.callgraph             --------------------------
	.section	.nv.callgraph,"",@"SHT_CUDA_CALLGRAPH"
	.align	4
	.sectionentsize	8
	.align		4
        /*0000*/ 	.word	0x00000000
	.align		4
        /*0004*/ 	.word	0xffffffff
	.align		4
        /*0008*/ 	.word	0x00000000
	.align		4
        /*000c*/ 	.word	0xfffffffe
	.align		4
        /*0010*/ 	.word	0x00000000
	.align		4
        /*0014*/ 	.word	0xfffffffd
	.align		4
        /*0018*/ 	.word	0x00000000
	.align		4
        /*001c*/ 	.word	0xfffffffc


//--------------------- .text._Z9match_allv       --------------------------
	.section	.text._Z9match_allv,"ax",@progbits
	.align	128
        .global         _Z9match_allv
        .type           _Z9match_allv,@function
        .size           _Z9match_allv,(.L_x_3 - _Z9match_allv)
        .other          _Z9match_allv,@"STO_CUDA_ENTRY STV_DEFAULT"
_Z9match_allv:
.text._Z9match_allv:
[----:B------:R-:W-:Y:S01]  /*0000*/  LDC R1, c[0x0][0x37c] ;  /* 0x0000df00ff017b82 */ /* 0x000fe20000000800 */
[----:B------:R-:W-:Y:S05]  /*0010*/  EXIT ;  /* 0x000000000000794d */ /* 0x000fea0003800000 */
.L_x_0:
[----:B------:R-:W-:-:S00]  /*0020*/  BRA `(.L_x_0) ;  /* 0xfffffffc00fc7947 */ /* 0x000fc0000383ffff */
[----:B------:R-:W-:-:S00]  /*0030*/  NOP ;  /* 0x0000000000007918 */ /* 0x000fc00000000000 */
        /* <DEDUP_REMOVED lines=12> */
.L_x_3:


//--------------------- .text._Z10match_any2v     --------------------------
	.section	.text._Z10match_any2v,"ax",@progbits
	.align	128
        .global         _Z10match_any2v
        .type           _Z10match_any2v,@function
        .size           _Z10match_any2v,(.L_x_4 - _Z10match_any2v)
        .other          _Z10match_any2v,@"STO_CUDA_ENTRY STV_DEFAULT"
_Z10match_any2v:
.text._Z10match_any2v:
[----:B------:R-:W-:Y:S01]  /*0000*/  LDC R1, c[0x0][0x37c] ;  /* 0x0000df00ff017b82 */ /* 0x000fe20000000800 */
[----:B------:R-:W-:Y:S05]  /*0010*/  EXIT ;  /* 0x000000000000794d */ /* 0x000fea0003800000 */
.L_x_1:
        /* <DEDUP_REMOVED lines=14> */
.L_x_4:


//--------------------- .text._Z9match_anyv       --------------------------
	.section	.text._Z9match_anyv,"ax",@progbits
	.align	128
        .global         _Z9match_anyv
        .type           _Z9match_anyv,@function
        .size           _Z9match_anyv,(.L_x_5 - _Z9match_anyv)
        .other          _Z9match_anyv,@"STO_CUDA_ENTRY STV_DEFAULT"
_Z9match_anyv:
.text._Z9match_anyv:
[----:B------:R-:W-:Y:S01]  /*0000*/  LDC R1, c[0x0][0x37c] ;  /* 0x0000df00ff017b82 */ /* 0x000fe20000000800 */
[----:B------:R-:W-:Y:S05]  /*0010*/  EXIT ;  /* 0x000000000000794d */ /* 0x000fea0003800000 */
.L_x_2:
        /* <DEDUP_REMOVED lines=14> */
.L_x_5:


//--------------------- .nv.shared.reserved.0     --------------------------
	.section	.nv.shared.reserved.0,"aw",@nobits
	.weak		__nv_reservedSMEM_offset_0_alias
	.size		__nv_reservedSMEM_offset_0_alias, 0, 64
	.other		__nv_reservedSMEM_offset_0_alias,@"STO_CUDA_RESERVED_SHARED STV_DEFAULT"
__nv_reservedSMEM_offset_0_alias:
	.zero		0
	.zero		64


//--------------------- .nv.constant0._Z9match_allv --------------------------
	.section	.nv.constant0._Z9match_allv,"a",@progbits
	.sectionflags	@""
	.align	4
.nv.constant0._Z9match_allv:
	.zero		896


//--------------------- .nv.constant0._Z10match_any2v --------------------------
	.section	.nv.constant0._Z10match_any2v,"a",@progbits
	.sectionflags	@""
	.align	4
.nv.constant0._Z10match_any2v:
	.zero		896


//--------------------- .nv.constant0._Z9match_anyv --------------------------
	.section	.nv.constant0._Z9match_anyv,"a",@progbits
	.sectionflags	@""
	.align	4
.nv.constant0._Z9match_anyv:
	.zero		896


//--------------------- SYMBOLS --------------------------

	.type		.nv.reservedSmem.offset0,@object
	.size		.nv.reservedSmem.offset0,0x4
